//
// Generated by NVIDIA NVVM Compiler
//
// Compiler Build ID: CL-36424714
// Cuda compilation tools, release 13.0, V13.0.88
// Based on NVVM 20.0.0
//

.version 9.0
.target sm_100
.address_size 64

	// .globl	_Z33repeat_interleave_kernel_last_dimPKfPfii

.visible .entry _Z33repeat_interleave_kernel_last_dimPKfPfii(
	.param .u64 .ptr .align 1 _Z33repeat_interleave_kernel_last_dimPKfPfii_param_0,
	.param .u64 .ptr .align 1 _Z33repeat_interleave_kernel_last_dimPKfPfii_param_1,
	.param .u32 _Z33repeat_interleave_kernel_last_dimPKfPfii_param_2,
	.param .u32 _Z33repeat_interleave_kernel_last_dimPKfPfii_param_3
)
{
	.reg .pred 	%p<2>;
	.reg .b32 	%r<11>;
	.reg .b32 	%f<2>;
	.reg .b64 	%rd<12>;

	ld.param.u64 	%rd1, [_Z33repeat_interleave_kernel_last_dimPKfPfii_param_0];
	ld.param.u64 	%rd2, [_Z33repeat_interleave_kernel_last_dimPKfPfii_param_1];
	ld.param.u32 	%r3, [_Z33repeat_interleave_kernel_last_dimPKfPfii_param_2];
	ld.param.u32 	%r2, [_Z33repeat_interleave_kernel_last_dimPKfPfii_param_3];
	mov.u32 	%r4, %ctaid.x;
	mov.u32 	%r5, %ntid.x;
	mov.u32 	%r6, %tid.x;
	mad.lo.s32 	%r1, %r4, %r5, %r6;
	mul.lo.s32 	%r7, %r2, %r3;
	setp.ge.s32 	%p1, %r1, %r7;
	@%p1 bra 	$L__BB0_2;
	cvta.to.global.u64 	%rd3, %rd1;
	cvta.to.global.u64 	%rd4, %rd2;
	div.s32 	%r8, %r1, %r2;
	mul.lo.s32 	%r9, %r8, %r2;
	sub.s32 	%r10, %r1, %r9;
	cvt.s64.s32 	%rd5, %r9;
	mul.wide.s32 	%rd6, %r8, 4;
	add.s64 	%rd7, %rd3, %rd6;
	ld.global.f32 	%f1, [%rd7];
	cvt.s64.s32 	%rd8, %r10;
	add.s64 	%rd9, %rd5, %rd8;
	shl.b64 	%rd10, %rd9, 2;
	add.s64 	%rd11, %rd4, %rd10;
	st.global.f32 	[%rd11], %f1;
$L__BB0_2:
	ret;

}
	// .globl	_Z19idx_last_dim_kernelPfPKfS1_ii
.visible .entry _Z19idx_last_dim_kernelPfPKfS1_ii(
	.param .u64 .ptr .align 1 _Z19idx_last_dim_kernelPfPKfS1_ii_param_0,
	.param .u64 .ptr .align 1 _Z19idx_last_dim_kernelPfPKfS1_ii_param_1,
	.param .u64 .ptr .align 1 _Z19idx_last_dim_kernelPfPKfS1_ii_param_2,
	.param .u32 _Z19idx_last_dim_kernelPfPKfS1_ii_param_3,
	.param .u32 _Z19idx_last_dim_kernelPfPKfS1_ii_param_4
)
{
	.reg .pred 	%p<3>;
	.reg .b32 	%r<10>;
	.reg .b32 	%f<4>;
	.reg .b64 	%rd<13>;

	ld.param.u64 	%rd1, [_Z19idx_last_dim_kernelPfPKfS1_ii_param_0];
	ld.param.u64 	%rd2, [_Z19idx_last_dim_kernelPfPKfS1_ii_param_1];
	ld.param.u64 	%rd3, [_Z19idx_last_dim_kernelPfPKfS1_ii_param_2];
	ld.param.u32 	%r4, [_Z19idx_last_dim_kernelPfPKfS1_ii_param_3];
	ld.param.u32 	%r3, [_Z19idx_last_dim_kernelPfPKfS1_ii_param_4];
	mov.u32 	%r5, %ctaid.x;
	mov.u32 	%r6, %ntid.x;
	mov.u32 	%r7, %tid.x;
	mad.lo.s32 	%r1, %r5, %r6, %r7;
	setp.ge.s32 	%p1, %r1, %r4;
	@%p1 bra 	$L__BB1_3;
	cvta.to.global.u64 	%rd4, %rd3;
	div.s32 	%r2, %r1, %r3;
	mul.lo.s32 	%r8, %r2, %r3;
	sub.s32 	%r9, %r1, %r8;
	mul.wide.s32 	%rd5, %r2, 4;
	add.s64 	%rd6, %rd4, %rd5;
	ld.global.f32 	%f1, [%rd6];
	cvt.rn.f32.s32 	%f2, %r9;
	setp.neu.f32 	%p2, %f1, %f2;
	@%p2 bra 	$L__BB1_3;
	cvta.to.global.u64 	%rd7, %rd2;
	mul.wide.s32 	%rd8, %r1, 4;
	add.s64 	%rd9, %rd7, %rd8;
	ld.global.f32 	%f3, [%rd9];
	cvta.to.global.u64 	%rd10, %rd1;
	add.s64 	%rd12, %rd10, %rd5;
	st.global.f32 	[%rd12], %f3;
$L__BB1_3:
	ret;

}
	// .globl	_Z29idx_attr_semi_last_dim_kernelPfPKfS1_ii
.visible .entry _Z29idx_attr_semi_last_dim_kernelPfPKfS1_ii(
	.param .u64 .ptr .align 1 _Z29idx_attr_semi_last_dim_kernelPfPKfS1_ii_param_0,
	.param .u64 .ptr .align 1 _Z29idx_attr_semi_last_dim_kernelPfPKfS1_ii_param_1,
	.param .u64 .ptr .align 1 _Z29idx_attr_semi_last_dim_kernelPfPKfS1_ii_param_2,
	.param .u32 _Z29idx_attr_semi_last_dim_kernelPfPKfS1_ii_param_3,
	.param .u32 _Z29idx_attr_semi_last_dim_kernelPfPKfS1_ii_param_4
)
{
	.reg .pred 	%p<3>;
	.reg .b32 	%r<10>;
	.reg .b32 	%f<4>;
	.reg .b64 	%rd<13>;

	ld.param.u64 	%rd1, [_Z29idx_attr_semi_last_dim_kernelPfPKfS1_ii_param_0];
	ld.param.u64 	%rd2, [_Z29idx_attr_semi_last_dim_kernelPfPKfS1_ii_param_1];
	ld.param.u64 	%rd3, [_Z29idx_attr_semi_last_dim_kernelPfPKfS1_ii_param_2];
	ld.param.u32 	%r4, [_Z29idx_attr_semi_last_dim_kernelPfPKfS1_ii_param_3];
	ld.param.u32 	%r3, [_Z29idx_attr_semi_last_dim_kernelPfPKfS1_ii_param_4];
	mov.u32 	%r5, %ctaid.x;
	mov.u32 	%r6, %ntid.x;
	mov.u32 	%r7, %tid.x;
	mad.lo.s32 	%r1, %r5, %r6, %r7;
	setp.ge.s32 	%p1, %r1, %r4;
	@%p1 bra 	$L__BB2_3;
	cvta.to.global.u64 	%rd4, %rd3;
	div.s32 	%r2, %r1, %r3;
	mul.lo.s32 	%r8, %r2, %r3;
	sub.s32 	%r9, %r1, %r8;
	mul.wide.s32 	%rd5, %r2, 4;
	add.s64 	%rd6, %rd4, %rd5;
	ld.global.f32 	%f1, [%rd6];
	cvt.rn.f32.s32 	%f2, %r9;
	setp.neu.f32 	%p2, %f1, %f2;
	@%p2 bra 	$L__BB2_3;
	cvta.to.global.u64 	%rd7, %rd2;
	add.s64 	%rd9, %rd7, %rd5;
	ld.global.f32 	%f3, [%rd9];
	cvta.to.global.u64 	%rd10, %rd1;
	mul.wide.s32 	%rd11, %r1, 4;
	add.s64 	%rd12, %rd10, %rd11;
	st.global.f32 	[%rd12], %f3;
$L__BB2_3:
	ret;

}
	// .globl	_Z33idx_attr_simple_single_dim_kernelPfPKfS1_i
.visible .entry _Z33idx_attr_simple_single_dim_kernelPfPKfS1_i(
	.param .u64 .ptr .align 1 _Z33idx_attr_simple_single_dim_kernelPfPKfS1_i_param_0,
	.param .u64 .ptr .align 1 _Z33idx_attr_simple_single_dim_kernelPfPKfS1_i_param_1,
	.param .u64 .ptr .align 1 _Z33idx_attr_simple_single_dim_kernelPfPKfS1_i_param_2,
	.param .u32 _Z33idx_attr_simple_single_dim_kernelPfPKfS1_i_param_3
)
{
	.reg .pred 	%p<2>;
	.reg .b32 	%r<7>;
	.reg .b32 	%f<3>;
	.reg .b64 	%rd<12>;

	ld.param.u64 	%rd1, [_Z33idx_attr_simple_single_dim_kernelPfPKfS1_i_param_0];
	ld.param.u64 	%rd2, [_Z33idx_attr_simple_single_dim_kernelPfPKfS1_i_param_1];
	ld.param.u64 	%rd3, [_Z33idx_attr_simple_single_dim_kernelPfPKfS1_i_param_2];
	ld.param.u32 	%r2, [_Z33idx_attr_simple_single_dim_kernelPfPKfS1_i_param_3];
	mov.u32 	%r3, %ctaid.x;
	mov.u32 	%r4, %ntid.x;
	mov.u32 	%r5, %tid.x;
	mad.lo.s32 	%r1, %r3, %r4, %r5;
	setp.ge.s32 	%p1, %r1, %r2;
	@%p1 bra 	$L__BB3_2;
	cvta.to.global.u64 	%rd4, %rd3;
	cvta.to.global.u64 	%rd5, %rd2;
	cvta.to.global.u64 	%rd6, %rd1;
	mul.wide.s32 	%rd7, %r1, 4;
	add.s64 	%rd8, %rd4, %rd7;
	ld.global.f32 	%f1, [%rd8];
	add.s64 	%rd9, %rd5, %rd7;
	ld.global.f32 	%f2, [%rd9];
	cvt.rzi.s32.f32 	%r6, %f2;
	mul.wide.s32 	%rd10, %r6, 4;
	add.s64 	%rd11, %rd6, %rd10;
	st.global.f32 	[%rd11], %f1;
$L__BB3_2:
	ret;

}


// ===== COMPILED SASS (sm_100) =====

	.target	sm_100

	.elftype	@"ET_EXEC"


//--------------------- .note.nv.tkinfo           --------------------------
	.section	.note.nv.tkinfo,"",@"SHT_NOTE"
	.sectionflags	@"SHF_NOTE_NV_TKINFO"
	.tkinfo
        /*0018*/ 	.word	0x00000002
        /*0030*/ 	.string	""
        /*0030*/ 	.string	"ptxas"
        /*0030*/ 	.string	"Cuda compilation tools, release 13.0, V13.0.88"
        /*0030*/ 	.string	"Build cuda_13.0.r13.0/compiler.36424714_0"
        /*0030*/ 	.string	"-arch sm_100 -m 64 "



//--------------------- .note.nv.cuinfo           --------------------------
	.section	.note.nv.cuinfo,"",@"SHT_NOTE"
	.sectionflags	@"SHF_NOTE_NV_CUINFO"
        /*0018*/ 	.short	0x0002
        /*001a*/ 	.short	0x0064
        /*001c*/ 	.short	0x0082
	.zero		2


//--------------------- .nv.info                  --------------------------
	.section	.nv.info,"",@"SHT_CUDA_INFO"
	.align	4


	//----- nvinfo : EIATTR_REGCOUNT
	.align		4
        /*0000*/ 	.byte	0x04, 0x2f
        /*0002*/ 	.short	(.L_1 - .L_0)
	.align		4
.L_0:
        /*0004*/ 	.word	index@(_Z33repeat_interleave_kernel_last_dimPKfPfii)
        /*0008*/ 	.word	0x0000000c


	//----- nvinfo : EIATTR_FRAME_SIZE
	.align		4
.L_1:
        /*000c*/ 	.byte	0x04, 0x11
        /*000e*/ 	.short	(.L_3 - .L_2)
	.align		4
.L_2:
        /*0010*/ 	.word	index@(_Z33repeat_interleave_kernel_last_dimPKfPfii)
        /*0014*/ 	.word	0x00000000


	//----- nvinfo : EIATTR_REGCOUNT
	.align		4
.L_3:
        /*0018*/ 	.byte	0x04, 0x2f
        /*001a*/ 	.short	(.L_5 - .L_4)
	.align		4
.L_4:
        /*001c*/ 	.word	index@(_Z19idx_last_dim_kernelPfPKfS1_ii)
        /*0020*/ 	.word	0x0000000c


	//----- nvinfo : EIATTR_FRAME_SIZE
	.align		4
.L_5:
        /*0024*/ 	.byte	0x04, 0x11
        /*0026*/ 	.short	(.L_7 - .L_6)
	.align		4
.L_6:
        /*0028*/ 	.word	index@(_Z19idx_last_dim_kernelPfPKfS1_ii)
        /*002c*/ 	.word	0x00000000


	//----- nvinfo : EIATTR_REGCOUNT
	.align		4
.L_7:
        /*0030*/ 	.byte	0x04, 0x2f
        /*0032*/ 	.short	(.L_9 - .L_8)
	.align		4
.L_8:
        /*0034*/ 	.word	index@(_Z29idx_attr_semi_last_dim_kernelPfPKfS1_ii)
        /*0038*/ 	.word	0x0000000c


	//----- nvinfo : EIATTR_FRAME_SIZE
	.align		4
.L_9:
        /*003c*/ 	.byte	0x04, 0x11
        /*003e*/ 	.short	(.L_11 - .L_10)
	.align		4
.L_10:
        /*0040*/ 	.word	index@(_Z29idx_attr_semi_last_dim_kernelPfPKfS1_ii)
        /*0044*/ 	.word	0x00000000


	//----- nvinfo : EIATTR_REGCOUNT
	.align		4
.L_11:
        /*0048*/ 	.byte	0x04, 0x2f
        /*004a*/ 	.short	(.L_13 - .L_12)
	.align		4
.L_12:
        /*004c*/ 	.word	index@(_Z33idx_attr_simple_single_dim_kernelPfPKfS1_i)
        /*0050*/ 	.word	0x0000000c


	//----- nvinfo : EIATTR_FRAME_SIZE
	.align		4
.L_13:
        /*0054*/ 	.byte	0x04, 0x11
        /*0056*/ 	.short	(.L_15 - .L_14)
	.align		4
.L_14:
        /*0058*/ 	.word	index@(_Z33idx_attr_simple_single_dim_kernelPfPKfS1_i)
        /*005c*/ 	.word	0x00000000


	//----- nvinfo : EIATTR_MIN_STACK_SIZE
	.align		4
.L_15:
        /*0060*/ 	.byte	0x04, 0x12
        /*0062*/ 	.short	(.L_17 - .L_16)
	.align		4
.L_16:
        /*0064*/ 	.word	index@(_Z33idx_attr_simple_single_dim_kernelPfPKfS1_i)
        /*0068*/ 	.word	0x00000000


	//----- nvinfo : EIATTR_MIN_STACK_SIZE
	.align		4
.L_17:
        /*006c*/ 	.byte	0x04, 0x12
        /*006e*/ 	.short	(.L_19 - .L_18)
	.align		4
.L_18:
        /*0070*/ 	.word	index@(_Z29idx_attr_semi_last_dim_kernelPfPKfS1_ii)
        /*0074*/ 	.word	0x00000000


	//----- nvinfo : EIATTR_MIN_STACK_SIZE
	.align		4
.L_19:
        /*0078*/ 	.byte	0x04, 0x12
        /*007a*/ 	.short	(.L_21 - .L_20)
	.align		4
.L_20:
        /*007c*/ 	.word	index@(_Z19idx_last_dim_kernelPfPKfS1_ii)
        /*0080*/ 	.word	0x00000000


	//----- nvinfo : EIATTR_MIN_STACK_SIZE
	.align		4
.L_21:
        /*0084*/ 	.byte	0x04, 0x12
        /*0086*/ 	.short	(.L_23 - .L_22)
	.align		4
.L_22:
        /*0088*/ 	.word	index@(_Z33repeat_interleave_kernel_last_dimPKfPfii)
        /*008c*/ 	.word	0x00000000
.L_23:


//--------------------- .nv.compat                --------------------------
	.section	.nv.compat,"",@"SHT_CUDA_COMPAT_INFO"
	.align	4
        /*0000*/ 	.byte	0x02, 0x09, 0x00, 0x00, 0x02, 0x02, 0x01, 0x00, 0x02, 0x05, 0x05, 0x00, 0x03, 0x07, 0x01, 0x01
        /*0010*/ 	.byte	0x02, 0x03, 0x00, 0x00, 0x02, 0x06, 0x01, 0x00, 0x04, 0x0b, 0x08, 0x00, 0x09, 0x00, 0x00, 0x00
        /*0020*/ 	.byte	0x00, 0x00, 0x00, 0x00


//--------------------- .nv.info._Z33idx_attr_simple_single_dim_kernelPfPKfS1_i --------------------------
	.section	.nv.info._Z33idx_attr_simple_single_dim_kernelPfPKfS1_i,"",@"SHT_CUDA_INFO"
	.sectionflags	@""
	.align	4


	//----- nvinfo : EIATTR_CUDA_API_VERSION
	.align		4
        /*0000*/ 	.byte	0x04, 0x37
        /*0002*/ 	.short	(.L_25 - .L_24)
.L_24:
        /*0004*/ 	.word	0x00000082


	//----- nvinfo : EIATTR_KPARAM_INFO
	.align		4
.L_25:
        /*0008*/ 	.byte	0x04, 0x17
        /*000a*/ 	.short	(.L_27 - .L_26)
.L_26:
        /*000c*/ 	.word	0x00000000
        /*0010*/ 	.short	0x0003
        /*0012*/ 	.short	0x0018
        /*0014*/ 	.byte	0x00, 0xf0, 0x11, 0x00


	//----- nvinfo : EIATTR_KPARAM_INFO
	.align		4
.L_27:
        /*0018*/ 	.byte	0x04, 0x17
        /*001a*/ 	.short	(.L_29 - .L_28)
.L_28:
        /*001c*/ 	.word	0x00000000
        /*0020*/ 	.short	0x0002
        /*0022*/ 	.short	0x0010
        /*0024*/ 	.byte	0x00, 0xf5, 0x21, 0x00


	//----- nvinfo : EIATTR_KPARAM_INFO
	.align		4
.L_29:
        /*0028*/ 	.byte	0x04, 0x17
        /*002a*/ 	.short	(.L_31 - .L_30)
.L_30:
        /*002c*/ 	.word	0x00000000
        /*0030*/ 	.short	0x0001
        /*0032*/ 	.short	0x0008
        /*0034*/ 	.byte	0x00, 0xf5, 0x21, 0x00


	//----- nvinfo : EIATTR_KPARAM_INFO
	.align		4
.L_31:
        /*0038*/ 	.byte	0x04, 0x17
        /*003a*/ 	.short	(.L_33 - .L_32)
.L_32:
        /*003c*/ 	.word	0x00000000
        /*0040*/ 	.short	0x0000
        /*0042*/ 	.short	0x0000
        /*0044*/ 	.byte	0x00, 0xf5, 0x21, 0x00


	//----- nvinfo : EIATTR_SPARSE_MMA_MASK
	.align		4
.L_33:
        /*0048*/ 	.byte	0x03, 0x50
        /*004a*/ 	.short	0x0000


	//----- nvinfo : EIATTR_MAXREG_COUNT
	.align		4
        /*004c*/ 	.byte	0x03, 0x1b
        /*004e*/ 	.short	0x00ff


	//----- nvinfo : EIATTR_MERCURY_ISA_VERSION
	.align		4
        /*0050*/ 	.byte	0x03, 0x5f
        /*0052*/ 	.short	0x0101


	//----- nvinfo : EIATTR_VRC_CTA_INIT_COUNT
	.align		4
        /*0054*/ 	.byte	0x02, 0x4a
	.zero		1
	.zero		1


	//----- nvinfo : EIATTR_EXIT_INSTR_OFFSETS
	.align		4
        /*0058*/ 	.byte	0x04, 0x1c
        /*005a*/ 	.short	(.L_35 - .L_34)


	//   ....[0]....
.L_34:
        /*005c*/ 	.word	0x00000070


	//   ....[1]....
        /*0060*/ 	.word	0x00000130


	//----- nvinfo : EIATTR_CBANK_PARAM_SIZE
	.align		4
.L_35:
        /*0064*/ 	.byte	0x03, 0x19
        /*0066*/ 	.short	0x001c


	//----- nvinfo : EIATTR_PARAM_CBANK
	.align		4
        /*0068*/ 	.byte	0x04, 0x0a
        /*006a*/ 	.short	(.L_37 - .L_36)
	.align		4
.L_36:
        /*006c*/ 	.word	index@(.nv.constant0._Z33idx_attr_simple_single_dim_kernelPfPKfS1_i)
        /*0070*/ 	.short	0x0380
        /*0072*/ 	.short	0x001c


	//----- nvinfo : EIATTR_SW_WAR
	.align		4
.L_37:
        /*0074*/ 	.byte	0x04, 0x36
        /*0076*/ 	.short	(.L_39 - .L_38)
.L_38:
        /*0078*/ 	.word	0x00000008
.L_39:


//--------------------- .nv.info._Z29idx_attr_semi_last_dim_kernelPfPKfS1_ii --------------------------
	.section	.nv.info._Z29idx_attr_semi_last_dim_kernelPfPKfS1_ii,"",@"SHT_CUDA_INFO"
	.sectionflags	@""
	.align	4


	//----- nvinfo : EIATTR_CUDA_API_VERSION
	.align		4
        /*0000*/ 	.byte	0x04, 0x37
        /*0002*/ 	.short	(.L_41 - .L_40)
.L_40:
        /*0004*/ 	.word	0x00000082


	//----- nvinfo : EIATTR_KPARAM_INFO
	.align		4
.L_41:
        /*0008*/ 	.byte	0x04, 0x17
        /*000a*/ 	.short	(.L_43 - .L_42)
.L_42:
        /*000c*/ 	.word	0x00000000
        /*0010*/ 	.short	0x0004
        /*0012*/ 	.short	0x001c
        /*0014*/ 	.byte	0x00, 0xf0, 0x11, 0x00


	//----- nvinfo : EIATTR_KPARAM_INFO
	.align		4
.L_43:
        /*0018*/ 	.byte	0x04, 0x17
        /*001a*/ 	.short	(.L_45 - .L_44)
.L_44:
        /*001c*/ 	.word	0x00000000
        /*0020*/ 	.short	0x0003
        /*0022*/ 	.short	0x0018
        /*0024*/ 	.byte	0x00, 0xf0, 0x11, 0x00


	//----- nvinfo : EIATTR_KPARAM_INFO
	.align		4
.L_45:
        /*0028*/ 	.byte	0x04, 0x17
        /*002a*/ 	.short	(.L_47 - .L_46)
.L_46:
        /*002c*/ 	.word	0x00000000
        /*0030*/ 	.short	0x0002
        /*0032*/ 	.short	0x0010
        /*0034*/ 	.byte	0x00, 0xf5, 0x21, 0x00


	//----- nvinfo : EIATTR_KPARAM_INFO
	.align		4
.L_47:
        /*0038*/ 	.byte	0x04, 0x17
        /*003a*/ 	.short	(.L_49 - .L_48)
.L_48:
        /*003c*/ 	.word	0x00000000
        /*0040*/ 	.short	0x0001
        /*0042*/ 	.short	0x0008
        /*0044*/ 	.byte	0x00, 0xf5, 0x21, 0x00


	//----- nvinfo : EIATTR_KPARAM_INFO
	.align		4
.L_49:
        /*0048*/ 	.byte	0x04, 0x17
        /*004a*/ 	.short	(.L_51 - .L_50)
.L_50:
        /*004c*/ 	.word	0x00000000
        /*0050*/ 	.short	0x0000
        /*0052*/ 	.short	0x0000
        /*0054*/ 	.byte	0x00, 0xf5, 0x21, 0x00


	//----- nvinfo : EIATTR_SPARSE_MMA_MASK
	.align		4
.L_51:
        /*0058*/ 	.byte	0x03, 0x50
        /*005a*/ 	.short	0x0000


	//----- nvinfo : EIATTR_MAXREG_COUNT
	.align		4
        /*005c*/ 	.byte	0x03, 0x1b
        /*005e*/ 	.short	0x00ff


	//----- nvinfo : EIATTR_MERCURY_ISA_VERSION
	.align		4
        /*0060*/ 	.byte	0x03, 0x5f
        /*0062*/ 	.short	0x0101


	//----- nvinfo : EIATTR_VRC_CTA_INIT_COUNT
	.align		4
        /*0064*/ 	.byte	0x02, 0x4a
	.zero		1
	.zero		1


	//----- nvinfo : EIATTR_EXIT_INSTR_OFFSETS
	.align		4
        /*0068*/ 	.byte	0x04, 0x1c
        /*006a*/ 	.short	(.L_53 - .L_52)


	//   ....[0]....
.L_52:
        /*006c*/ 	.word	0x00000070


	//   ....[1]....
        /*0070*/ 	.word	0x00000290


	//   ....[2]....
        /*0074*/ 	.word	0x00000300


	//----- nvinfo : EIATTR_CBANK_PARAM_SIZE
	.align		4
.L_53:
        /*0078*/ 	.byte	0x03, 0x19
        /*007a*/ 	.short	0x0020


	//----- nvinfo : EIATTR_PARAM_CBANK
	.align		4
        /*007c*/ 	.byte	0x04, 0x0a
        /*007e*/ 	.short	(.L_55 - .L_54)
	.align		4
.L_54:
        /*0080*/ 	.word	index@(.nv.constant0._Z29idx_attr_semi_last_dim_kernelPfPKfS1_ii)
        /*0084*/ 	.short	0x0380
        /*0086*/ 	.short	0x0020


	//----- nvinfo : EIATTR_SW_WAR
	.align		4
.L_55:
        /*0088*/ 	.byte	0x04, 0x36
        /*008a*/ 	.short	(.L_57 - .L_56)
.L_56:
        /*008c*/ 	.word	0x00000008
.L_57:


//--------------------- .nv.info._Z19idx_last_dim_kernelPfPKfS1_ii --------------------------
	.section	.nv.info._Z19idx_last_dim_kernelPfPKfS1_ii,"",@"SHT_CUDA_INFO"
	.sectionflags	@""
	.align	4


	//----- nvinfo : EIATTR_CUDA_API_VERSION
	.align		4
        /*0000*/ 	.byte	0x04, 0x37
        /*0002*/ 	.short	(.L_59 - .L_58)
.L_58:
        /*0004*/ 	.word	0x00000082


	//----- nvinfo : EIATTR_KPARAM_INFO
	.align		4
.L_59:
        /*0008*/ 	.byte	0x04, 0x17
        /*000a*/ 	.short	(.L_61 - .L_60)
.L_60:
        /*000c*/ 	.word	0x00000000
        /*0010*/ 	.short	0x0004
        /*0012*/ 	.short	0x001c
        /*0014*/ 	.byte	0x00, 0xf0, 0x11, 0x00


	//----- nvinfo : EIATTR_KPARAM_INFO
	.align		4
.L_61:
        /*0018*/ 	.byte	0x04, 0x17
        /*001a*/ 	.short	(.L_63 - .L_62)
.L_62:
        /*001c*/ 	.word	0x00000000
        /*0020*/ 	.short	0x0003
        /*0022*/ 	.short	0x0018
        /*0024*/ 	.byte	0x00, 0xf0, 0x11, 0x00


	//----- nvinfo : EIATTR_KPARAM_INFO
	.align		4
.L_63:
        /*0028*/ 	.byte	0x04, 0x17
        /*002a*/ 	.short	(.L_65 - .L_64)
.L_64:
        /*002c*/ 	.word	0x00000000
        /*0030*/ 	.short	0x0002
        /*0032*/ 	.short	0x0010
        /*0034*/ 	.byte	0x00, 0xf5, 0x21, 0x00


	//----- nvinfo : EIATTR_KPARAM_INFO
	.align		4
.L_65:
        /*0038*/ 	.byte	0x04, 0x17
        /*003a*/ 	.short	(.L_67 - .L_66)
.L_66:
        /*003c*/ 	.word	0x00000000
        /*0040*/ 	.short	0x0001
        /*0042*/ 	.short	0x0008
        /*0044*/ 	.byte	0x00, 0xf5, 0x21, 0x00


	//----- nvinfo : EIATTR_KPARAM_INFO
	.align		4
.L_67:
        /*0048*/ 	.byte	0x04, 0x17
        /*004a*/ 	.short	(.L_69 - .L_68)
.L_68:
        /*004c*/ 	.word	0x00000000
        /*0050*/ 	.short	0x0000
        /*0052*/ 	.short	0x0000
        /*0054*/ 	.byte	0x00, 0xf5, 0x21, 0x00


	//----- nvinfo : EIATTR_SPARSE_MMA_MASK
	.align		4
.L_69:
        /*0058*/ 	.byte	0x03, 0x50
        /*005a*/ 	.short	0x0000


	//----- nvinfo : EIATTR_MAXREG_COUNT
	.align		4
        /*005c*/ 	.byte	0x03, 0x1b
        /*005e*/ 	.short	0x00ff


	//----- nvinfo : EIATTR_MERCURY_ISA_VERSION
	.align		4
        /*0060*/ 	.byte	0x03, 0x5f
        /*0062*/ 	.short	0x0101


	//----- nvinfo : EIATTR_VRC_CTA_INIT_COUNT
	.align		4
        /*0064*/ 	.byte	0x02, 0x4a
	.zero		1
	.zero		1


	//----- nvinfo : EIATTR_EXIT_INSTR_OFFSETS
	.align		4
        /*0068*/ 	.byte	0x04, 0x1c
        /*006a*/ 	.short	(.L_71 - .L_70)


	//   ....[0]....
.L_70:
        /*006c*/ 	.word	0x00000070


	//   ....[1]....
        /*0070*/ 	.word	0x00000290


	//   ....[2]....
        /*0074*/ 	.word	0x00000300


	//----- nvinfo : EIATTR_CBANK_PARAM_SIZE
	.align		4
.L_71:
        /*0078*/ 	.byte	0x03, 0x19
        /*007a*/ 	.short	0x0020


	//----- nvinfo : EIATTR_PARAM_CBANK
	.align		4
        /*007c*/ 	.byte	0x04, 0x0a
        /*007e*/ 	.short	(.L_73 - .L_72)
	.align		4
.L_72:
        /*0080*/ 	.word	index@(.nv.constant0._Z19idx_last_dim_kernelPfPKfS1_ii)
        /*0084*/ 	.short	0x0380
        /*0086*/ 	.short	0x0020


	//----- nvinfo : EIATTR_SW_WAR
	.align		4
.L_73:
        /*0088*/ 	.byte	0x04, 0x36
        /*008a*/ 	.short	(.L_75 - .L_74)
.L_74:
        /*008c*/ 	.word	0x00000008
.L_75:


//--------------------- .nv.info._Z33repeat_interleave_kernel_last_dimPKfPfii --------------------------
	.section	.nv.info._Z33repeat_interleave_kernel_last_dimPKfPfii,"",@"SHT_CUDA_INFO"
	.sectionflags	@""
	.align	4


	//----- nvinfo : EIATTR_CUDA_API_VERSION
	.align		4
        /*0000*/ 	.byte	0x04, 0x37
        /*0002*/ 	.short	(.L_77 - .L_76)
.L_76:
        /*0004*/ 	.word	0x00000082


	//----- nvinfo : EIATTR_KPARAM_INFO
	.align		4
.L_77:
        /*0008*/ 	.byte	0x04, 0x17
        /*000a*/ 	.short	(.L_79 - .L_78)
.L_78:
        /*000c*/ 	.word	0x00000000
        /*0010*/ 	.short	0x0003
        /*0012*/ 	.short	0x0014
        /*0014*/ 	.byte	0x00, 0xf0, 0x11, 0x00


	//----- nvinfo : EIATTR_KPARAM_INFO
	.align		4
.L_79:
        /*0018*/ 	.byte	0x04, 0x17
        /*001a*/ 	.short	(.L_81 - .L_80)
.L_80:
        /*001c*/ 	.word	0x00000000
        /*0020*/ 	.short	0x0002
        /*0022*/ 	.short	0x0010
        /*0024*/ 	.byte	0x00, 0xf0, 0x11, 0x00


	//----- nvinfo : EIATTR_KPARAM_INFO
	.align		4
.L_81:
        /*0028*/ 	.byte	0x04, 0x17
        /*002a*/ 	.short	(.L_83 - .L_82)
.L_82:
        /*002c*/ 	.word	0x00000000
        /*0030*/ 	.short	0x0001
        /*0032*/ 	.short	0x0008
        /*0034*/ 	.byte	0x00, 0xf5, 0x21, 0x00


	//----- nvinfo : EIATTR_KPARAM_INFO
	.align		4
.L_83:
        /*0038*/ 	.byte	0x04, 0x17
        /*003a*/ 	.short	(.L_85 - .L_84)
.L_84:
        /*003c*/ 	.word	0x00000000
        /*0040*/ 	.short	0x0000
        /*0042*/ 	.short	0x0000
        /*0044*/ 	.byte	0x00, 0xf5, 0x21, 0x00


	//----- nvinfo : EIATTR_SPARSE_MMA_MASK
	.align		4
.L_85:
        /*0048*/ 	.byte	0x03, 0x50
        /*004a*/ 	.short	0x0000


	//----- nvinfo : EIATTR_MAXREG_COUNT
	.align		4
        /*004c*/ 	.byte	0x03, 0x1b
        /*004e*/ 	.short	0x00ff


	//----- nvinfo : EIATTR_MERCURY_ISA_VERSION
	.align		4
        /*0050*/ 	.byte	0x03, 0x5f
        /*0052*/ 	.short	0x0101


	//----- nvinfo : EIATTR_VRC_CTA_INIT_COUNT
	.align		4
        /*0054*/ 	.byte	0x02, 0x4a
	.zero		1
	.zero		1


	//----- nvinfo : EIATTR_EXIT_INSTR_OFFSETS
	.align		4
        /*0058*/ 	.byte	0x04, 0x1c
        /*005a*/ 	.short	(.L_87 - .L_86)


	//   ....[0]....
.L_86:
        /*005c*/ 	.word	0x00000080


	//   ....[1]....
        /*0060*/ 	.word	0x000002d0


	//----- nvinfo : EIATTR_CBANK_PARAM_SIZE
	.align		4
.L_87:
        /*0064*/ 	.byte	0x03, 0x19
        /*0066*/ 	.short	0x0018


	//----- nvinfo : EIATTR_PARAM_CBANK
	.align		4
        /*0068*/ 	.byte	0x04, 0x0a
        /*006a*/ 	.short	(.L_89 - .L_88)
	.align		4
.L_88:
        /*006c*/ 	.word	index@(.nv.constant0._Z33repeat_interleave_kernel_last_dimPKfPfii)
        /*0070*/ 	.short	0x0380
        /*0072*/ 	.short	0x0018


	//----- nvinfo : EIATTR_SW_WAR
	.align		4
.L_89:
        /*0074*/ 	.byte	0x04, 0x36
        /*0076*/ 	.short	(.L_91 - .L_90)
.L_90:
        /*0078*/ 	.word	0x00000008
.L_91:


//--------------------- .nv.callgraph             --------------------------
	.section	.nv.callgraph,"",@"SHT_CUDA_CALLGRAPH"
	.align	4
	.sectionentsize	8
	.align		4
        /*0000*/ 	.word	0x00000000
	.align		4
        /*0004*/ 	.word	0xffffffff
	.align		4
        /*0008*/ 	.word	0x00000000
	.align		4
        /*000c*/ 	.word	0xfffffffe
	.align		4
        /*0010*/ 	.word	0x00000000
	.align		4
        /*0014*/ 	.word	0xfffffffd
	.align		4
        /*0018*/ 	.word	0x00000000
	.align		4
        /*001c*/ 	.word	0xfffffffc


//--------------------- .text._Z33idx_attr_simple_single_dim_kernelPfPKfS1_i --------------------------
	.section	.text._Z33idx_attr_simple_single_dim_kernelPfPKfS1_i,"ax",@progbits
	.align	128
        .global         _Z33idx_attr_simple_single_dim_kernelPfPKfS1_i
        .type           _Z33idx_attr_simple_single_dim_kernelPfPKfS1_i,@function
        .size           _Z33idx_attr_simple_single_dim_kernelPfPKfS1_i,(.L_x_4 - _Z33idx_attr_simple_single_dim_kernelPfPKfS1_i)
        .other          _Z33idx_attr_simple_single_dim_kernelPfPKfS1_i,@"STO_CUDA_ENTRY STV_DEFAULT"
_Z33idx_attr_simple_single_dim_kernelPfPKfS1_i:
.text._Z33idx_attr_simple_single_dim_kernelPfPKfS1_i:
[----:B------:R-:W-:Y:S01]  /*0000*/  LDC R1, c[0x0][0x37c] ;  /* 0x0000df00ff017b82 */ /* 0x000fe20000000800 */
[----:B------:R-:W0:Y:S07]  /*0010*/  S2R R0, SR_TID.X ;  /* 0x0000000000007919 */ /* 0x000e2e0000002100 */
[----:B------:R-:W0:Y:S01]  /*0020*/  S2UR UR4, SR_CTAID.X ;  /* 0x00000000000479c3 */ /* 0x000e220000002500 */
[----:B------:R-:W1:Y:S07]  /*0030*/  LDCU UR5, c[0x0][0x398] ;  /* 0x00007300ff0577ac */ /* 0x000e6e0008000800 */
[----:B------:R-:W0:Y:S02]  /*0040*/  LDC R7, c[0x0][0x360] ;  /* 0x0000d800ff077b82 */ /* 0x000e240000000800 */
[----:B0-----:R-:W-:-:S05]  /*0050*/  IMAD R7, R7, UR4, R0 ;  /* 0x0000000407077c24 */ /* 0x001fca000f8e0200 */
[----:B-1----:R-:W-:-:S13]  /*0060*/  ISETP.GE.AND P0, PT, R7, UR5, PT ;  /* 0x0000000507007c0c */ /* 0x002fda000bf06270 */
[----:B------:R-:W-:Y:S05]  /*0070*/  @P0 EXIT ;  /* 0x000000000000094d */ /* 0x000fea0003800000 */
[----:B------:R-:W0:Y:S01]  /*0080*/  LDC.64 R4, c[0x0][0x388] ;  /* 0x0000e200ff047b82 */ /* 0x000e220000000a00 */
[----:B------:R-:W1:Y:S07]  /*0090*/  LDCU.64 UR4, c[0x0][0x358] ;  /* 0x00006b00ff0477ac */ /* 0x000e6e0008000a00 */
[----:B------:R-:W2:Y:S01]  /*00a0*/  LDC.64 R2, c[0x0][0x390] ;  /* 0x0000e400ff027b82 */ /* 0x000ea20000000a00 */
[----:B0-----:R-:W-:-:S06]  /*00b0*/  IMAD.WIDE R4, R7, 0x4, R4 ;  /* 0x0000000407047825 */ /* 0x001fcc00078e0204 */
[----:B-1----:R-:W3:Y:S01]  /*00c0*/  LDG.E R4, desc[UR4][R4.64] ;  /* 0x0000000404047981 */ /* 0x002ee2000c1e1900 */
[----:B--2---:R-:W-:Y:S02]  /*00d0*/  IMAD.WIDE R2, R7, 0x4, R2 ;  /* 0x0000000407027825 */ /* 0x004fe400078e0202 */
[----:B------:R-:W0:Y:S04]  /*00e0*/  LDC.64 R6, c[0x0][0x380] ;  /* 0x0000e000ff067b82 */ /* 0x000e280000000a00 */
[----:B------:R-:W2:Y:S01]  /*00f0*/  LDG.E R3, desc[UR4][R2.64] ;  /* 0x0000000402037981 */ /* 0x000ea2000c1e1900 */
[----:B---3--:R-:W0:Y:S02]  /*0100*/  F2I.TRUNC.NTZ R9, R4 ;  /* 0x0000000400097305 */ /* 0x008e24000020f100 */
[----:B0-----:R-:W-:-:S05]  /*0110*/  IMAD.WIDE R6, R9, 0x4, R6 ;  /* 0x0000000409067825 */ /* 0x001fca00078e0206 */
[----:B--2---:R-:W-:Y:S01]  /*0120*/  STG.E desc[UR4][R6.64], R3 ;  /* 0x0000000306007986 */ /* 0x004fe2000c101904 */
[----:B------:R-:W-:Y:S05]  /*0130*/  EXIT ;  /* 0x000000000000794d */ /* 0x000fea0003800000 */
.L_x_0:
[----:B------:R-:W-:-:S00]  /*0140*/  BRA `(.L_x_0) ;  /* 0xfffffffc00fc7947 */ /* 0x000fc0000383ffff */
[----:B------:R-:W-:-:S00]  /*0150*/  NOP ;  /* 0x0000000000007918 */ /* 0x000fc00000000000 */
        /* <DEDUP_REMOVED lines=10> */
.L_x_4:


//--------------------- .text._Z29idx_attr_semi_last_dim_kernelPfPKfS1_ii --------------------------
	.section	.text._Z29idx_attr_semi_last_dim_kernelPfPKfS1_ii,"ax",@progbits
	.align	128
        .global         _Z29idx_attr_semi_last_dim_kernelPfPKfS1_ii
        .type           _Z29idx_attr_semi_last_dim_kernelPfPKfS1_ii,@function
        .size           _Z29idx_attr_semi_last_dim_kernelPfPKfS1_ii,(.L_x_5 - _Z29idx_attr_semi_last_dim_kernelPfPKfS1_ii)
        .other          _Z29idx_attr_semi_last_dim_kernelPfPKfS1_ii,@"STO_CUDA_ENTRY STV_DEFAULT"
_Z29idx_attr_semi_last_dim_kernelPfPKfS1_ii:
.text._Z29idx_attr_semi_last_dim_kernelPfPKfS1_ii:
        /* <DEDUP_REMOVED lines=8> */
[----:B------:R-:W0:Y:S01]  /*0080*/  LDC R7, c[0x0][0x39c] ;  /* 0x0000e700ff077b82 */ /* 0x000e220000000800 */
[----:B------:R-:W-:Y:S01]  /*0090*/  IABS R8, R0 ;  /* 0x0000000000087213 */ /* 0x000fe20000000000 */
[----:B------:R-:W1:Y:S01]  /*00a0*/  LDCU.64 UR4, c[0x0][0x358] ;  /* 0x00006b00ff0477ac */ /* 0x000e620008000a00 */
[----:B0-----:R-:W-:-:S04]  /*00b0*/  IABS R6, R7 ;  /* 0x0000000700067213 */ /* 0x001fc80000000000 */
[----:B------:R-:W0:Y:S08]  /*00c0*/  I2F.RP R4, R6 ;  /* 0x0000000600047306 */ /* 0x000e300000209400 */
[----:B0-----:R-:W0:Y:S02]  /*00d0*/  MUFU.RCP R4, R4 ;  /* 0x0000000400047308 */ /* 0x001e240000001000 */
[----:B0-----:R-:W-:Y:S01]  /*00e0*/  VIADD R2, R4, 0xffffffe ;  /* 0x0ffffffe04027836 */ /* 0x001fe20000000000 */
[----:B------:R-:W-:-:S05]  /*00f0*/  LOP3.LUT R4, R0, R7, RZ, 0x3c, !PT ;  /* 0x0000000700047212 */ /* 0x000fca00078e3cff */
[----:B------:R0:W2:Y:S01]  /*0100*/  F2I.FTZ.U32.TRUNC.NTZ R3, R2 ;  /* 0x0000000200037305 */ /* 0x0000a2000021f000 */
[----:B------:R-:W-:Y:S01]  /*0110*/  ISETP.GE.AND P1, PT, R4, RZ, PT ;  /* 0x000000ff0400720c */ /* 0x000fe20003f26270 */
[----:B0-----:R-:W-:Y:S02]  /*0120*/  HFMA2 R2, -RZ, RZ, 0, 0 ;  /* 0x00000000ff027431 */ /* 0x001fe400000001ff */
[----:B--2---:R-:W-:-:S04]  /*0130*/  IMAD.MOV R5, RZ, RZ, -R3 ;  /* 0x000000ffff057224 */ /* 0x004fc800078e0a03 */
[----:B------:R-:W-:-:S04]  /*0140*/  IMAD R5, R5, R6, RZ ;  /* 0x0000000605057224 */ /* 0x000fc800078e02ff */
[----:B------:R-:W-:-:S06]  /*0150*/  IMAD.HI.U32 R3, R3, R5, R2 ;  /* 0x0000000503037227 */ /* 0x000fcc00078e0002 */
[----:B------:R-:W-:-:S04]  /*0160*/  IMAD.HI.U32 R5, R3, R8, RZ ;  /* 0x0000000803057227 */ /* 0x000fc800078e00ff */
[----:B------:R-:W-:-:S04]  /*0170*/  IMAD.MOV R3, RZ, RZ, -R5 ;  /* 0x000000ffff037224 */ /* 0x000fc800078e0a05 */
[----:B------:R-:W-:-:S05]  /*0180*/  IMAD R3, R6, R3, R8 ;  /* 0x0000000306037224 */ /* 0x000fca00078e0208 */
[----:B------:R-:W-:-:S13]  /*0190*/  ISETP.GT.U32.AND P2, PT, R6, R3, PT ;  /* 0x000000030600720c */ /* 0x000fda0003f44070 */
[-C--:B------:R-:W-:Y:S01]  /*01a0*/  @!P2 IADD3 R3, PT, PT, R3, -R6.reuse, RZ ;  /* 0x800000060303a210 */ /* 0x080fe20007ffe0ff */
[----:B------:R-:W-:Y:S01]  /*01b0*/  @!P2 VIADD R5, R5, 0x1 ;  /* 0x000000010505a836 */ /* 0x000fe20000000000 */
[----:B------:R-:W-:Y:S02]  /*01c0*/  ISETP.NE.AND P2, PT, R7, RZ, PT ;  /* 0x000000ff0700720c */ /* 0x000fe40003f45270 */
[----:B------:R-:W-:Y:S02]  /*01d0*/  ISETP.GE.U32.AND P0, PT, R3, R6, PT ;  /* 0x000000060300720c */ /* 0x000fe40003f06070 */
[----:B------:R-:W0:Y:S11]  /*01e0*/  LDC.64 R2, c[0x0][0x390] ;  /* 0x0000e400ff027b82 */ /* 0x000e360000000a00 */
[----:B------:R-:W-:-:S05]  /*01f0*/  @P0 IADD3 R5, PT, PT, R5, 0x1, RZ ;  /* 0x0000000105050810 */ /* 0x000fca0007ffe0ff */
[----:B------:R-:W-:-:S05]  /*0200*/  IMAD.MOV.U32 R9, RZ, RZ, R5 ;  /* 0x000000ffff097224 */ /* 0x000fca00078e0005 */
[----:B------:R-:W-:Y:S02]  /*0210*/  @!P1 IADD3 R9, PT, PT, -R9, RZ, RZ ;  /* 0x000000ff09099210 */ /* 0x000fe40007ffe1ff */
[----:B------:R-:W-:-:S05]  /*0220*/  @!P2 LOP3.LUT R9, RZ, R7, RZ, 0x33, !PT ;  /* 0x00000007ff09a212 */ /* 0x000fca00078e33ff */
[----:B0-----:R-:W-:-:S06]  /*0230*/  IMAD.WIDE R2, R9, 0x4, R2 ;  /* 0x0000000409027825 */ /* 0x001fcc00078e0202 */
[----:B-1----:R-:W2:Y:S01]  /*0240*/  LDG.E R2, desc[UR4][R2.64] ;  /* 0x0000000402027981 */ /* 0x002ea2000c1e1900 */
[----:B------:R-:W-:-:S04]  /*0250*/  IMAD.MOV R4, RZ, RZ, -R9 ;  /* 0x000000ffff047224 */ /* 0x000fc800078e0a09 */
[----:B------:R-:W-:-:S05]  /*0260*/  IMAD R4, R7, R4, R0 ;  /* 0x0000000407047224 */ /* 0x000fca00078e0200 */
[----:B------:R-:W-:-:S04]  /*0270*/  I2FP.F32.S32 R5, R4 ;  /* 0x0000000400057245 */ /* 0x000fc80000201400 */
[----:B--2---:R-:W-:-:S13]  /*0280*/  FSETP.NEU.AND P0, PT, R2, R5, PT ;  /* 0x000000050200720b */ /* 0x004fda0003f0d000 */
[----:B------:R-:W-:Y:S05]  /*0290*/  @P0 EXIT ;  /* 0x000000000000094d */ /* 0x000fea0003800000 */
[----:B------:R-:W0:Y:S08]  /*02a0*/  LDC.64 R2, c[0x0][0x388] ;  /* 0x0000e200ff027b82 */ /* 0x000e300000000a00 */
[----:B------:R-:W1:Y:S01]  /*02b0*/  LDC.64 R4, c[0x0][0x380] ;  /* 0x0000e000ff047b82 */ /* 0x000e620000000a00 */
[----:B0-----:R-:W-:-:S06]  /*02c0*/  IMAD.WIDE R2, R9, 0x4, R2 ;  /* 0x0000000409027825 */ /* 0x001fcc00078e0202 */
[----:B------:R-:W2:Y:S01]  /*02d0*/  LDG.E R3, desc[UR4][R2.64] ;  /* 0x0000000402037981 */ /* 0x000ea2000c1e1900 */
[----:B-1----:R-:W-:-:S05]  /*02e0*/  IMAD.WIDE R4, R0, 0x4, R4 ;  /* 0x0000000400047825 */ /* 0x002fca00078e0204 */
[----:B--2---:R-:W-:Y:S01]  /*02f0*/  STG.E desc[UR4][R4.64], R3 ;  /* 0x0000000304007986 */ /* 0x004fe2000c101904 */
[----:B------:R-:W-:Y:S05]  /*0300*/  EXIT ;  /* 0x000000000000794d */ /* 0x000fea0003800000 */
.L_x_1:
        /* <DEDUP_REMOVED lines=15> */
.L_x_5:


//--------------------- .text._Z19idx_last_dim_kernelPfPKfS1_ii --------------------------
	.section	.text._Z19idx_last_dim_kernelPfPKfS1_ii,"ax",@progbits
	.align	128
        .global         _Z19idx_last_dim_kernelPfPKfS1_ii
        .type           _Z19idx_last_dim_kernelPfPKfS1_ii,@function
        .size           _Z19idx_last_dim_kernelPfPKfS1_ii,(.L_x_6 - _Z19idx_last_dim_kernelPfPKfS1_ii)
        .other          _Z19idx_last_dim_kernelPfPKfS1_ii,@"STO_CUDA_ENTRY STV_DEFAULT"
_Z19idx_last_dim_kernelPfPKfS1_ii:
.text._Z19idx_last_dim_kernelPfPKfS1_ii:
        /* <DEDUP_REMOVED lines=49> */
.L_x_2:
        /* <DEDUP_REMOVED lines=15> */
.L_x_6:


//--------------------- .text._Z33repeat_interleave_kernel_last_dimPKfPfii --------------------------
	.section	.text._Z33repeat_interleave_kernel_last_dimPKfPfii,"ax",@progbits
	.align	128
        .global         _Z33repeat_interleave_kernel_last_dimPKfPfii
        .type           _Z33repeat_interleave_kernel_last_dimPKfPfii,@function
        .size           _Z33repeat_interleave_kernel_last_dimPKfPfii,(.L_x_7 - _Z33repeat_interleave_kernel_last_dimPKfPfii)
        .other          _Z33repeat_interleave_kernel_last_dimPKfPfii,@"STO_CUDA_ENTRY STV_DEFAULT"
_Z33repeat_interleave_kernel_last_dimPKfPfii:
.text._Z33repeat_interleave_kernel_last_dimPKfPfii:
[----:B------:R-:W-:Y:S01]  /*0000*/  LDC R1, c[0x0][0x37c] ;  /* 0x0000df00ff017b82 */ /* 0x000fe20000000800 */
[----:B------:R-:W0:Y:S07]  /*0010*/  S2R R5, SR_TID.X ;  /* 0x0000000000057919 */ /* 0x000e2e0000002100 */
[----:B------:R-:W0:Y:S08]  /*0020*/  S2UR UR4, SR_CTAID.X ;  /* 0x00000000000479c3 */ /* 0x000e300000002500 */
[----:B------:R-:W0:Y:S08]  /*0030*/  LDC R0, c[0x0][0x360] ;  /* 0x0000d800ff007b82 */ /* 0x000e300000000800 */
[----:B------:R-:W1:Y:S01]  /*0040*/  LDC.64 R2, c[0x0][0x390] ;  /* 0x0000e400ff027b82 */ /* 0x000e620000000a00 */
[----:B0-----:R-:W-:-:S02]  /*0050*/  IMAD R0, R0, UR4, R5 ;  /* 0x0000000400007c24 */ /* 0x001fc4000f8e0205 */
[----:B-1----:R-:W-:-:S05]  /*0060*/  IMAD R5, R3, R2, RZ ;  /* 0x0000000203057224 */ /* 0x002fca00078e02ff */
[----:B------:R-:W-:-:S13]  /*0070*/  ISETP.GE.AND P0, PT, R0, R5, PT ;  /* 0x000000050000720c */ /* 0x000fda0003f06270 */
[----:B------:R-:W-:Y:S05]  /*0080*/  @P0 EXIT ;  /* 0x000000000000094d */ /* 0x000fea0003800000 */
[----:B------:R-:W-:Y:S01]  /*0090*/  IABS R7, R3 ;  /* 0x0000000300077213 */ /* 0x000fe20000000000 */
[----:B------:R-:W0:Y:S01]  /*00a0*/  LDCU.64 UR4, c[0x0][0x358] ;  /* 0x00006b00ff0477ac */ /* 0x000e220008000a00 */
[----:B------:R-:W-:Y:S02]  /*00b0*/  IABS R8, R0 ;  /* 0x0000000000087213 */ /* 0x000fe40000000000 */
[----:B------:R-:W1:Y:S01]  /*00c0*/  I2F.RP R2, R7 ;  /* 0x0000000700027306 */ /* 0x000e620000209400 */
[----:B------:R-:W2:Y:S07]  /*00d0*/  LDCU.64 UR6, c[0x0][0x388] ;  /* 0x00007100ff0677ac */ /* 0x000eae0008000a00 */
[----:B-1----:R-:W1:Y:S02]  /*00e0*/  MUFU.RCP R2, R2 ;  /* 0x0000000200027308 */ /* 0x002e640000001000 */
[----:B-1----:R-:W-:-:S06]  /*00f0*/  VIADD R4, R2, 0xffffffe ;  /* 0x0ffffffe02047836 */ /* 0x002fcc0000000000 */
[----:B------:R1:W3:Y:S02]  /*0100*/  F2I.FTZ.U32.TRUNC.NTZ R5, R4 ;  /* 0x0000000400057305 */ /* 0x0002e4000021f000 */
[----:B-1----:R-:W-:Y:S02]  /*0110*/  IMAD.MOV.U32 R4, RZ, RZ, RZ ;  /* 0x000000ffff047224 */ /* 0x002fe400078e00ff */
[----:B---3--:R-:W-:-:S04]  /*0120*/  IMAD.MOV R6, RZ, RZ, -R5 ;  /* 0x000000ffff067224 */ /* 0x008fc800078e0a05 */
[----:B------:R-:W-:-:S04]  /*0130*/  IMAD R9, R6, R7, RZ ;  /* 0x0000000706097224 */ /* 0x000fc800078e02ff */
[----:B------:R-:W-:-:S06]  /*0140*/  IMAD.HI.U32 R5, R5, R9, R4 ;  /* 0x0000000905057227 */ /* 0x000fcc00078e0004 */
[----:B------:R-:W-:Y:S02]  /*0150*/  IMAD.HI.U32 R6, R5, R8, RZ ;  /* 0x0000000805067227 */ /* 0x000fe400078e00ff */
[----:B------:R-:W1:Y:S03]  /*0160*/  LDC.64 R4, c[0x0][0x380] ;  /* 0x0000e000ff047b82 */ /* 0x000e660000000a00 */
[----:B------:R-:W-:-:S05]  /*0170*/  IADD3 R2, PT, PT, -R6, RZ, RZ ;  /* 0x000000ff06027210 */ /* 0x000fca0007ffe1ff */
[----:B------:R-:W-:-:S05]  /*0180*/  IMAD R2, R7, R2, R8 ;  /* 0x0000000207027224 */ /* 0x000fca00078e0208 */
[----:B------:R-:W-:-:S13]  /*0190*/  ISETP.GT.U32.AND P2, PT, R7, R2, PT ;  /* 0x000000020700720c */ /* 0x000fda0003f44070 */
[----:B------:R-:W-:Y:S02]  /*01a0*/  @!P2 IMAD.IADD R2, R2, 0x1, -R7 ;  /* 0x000000010202a824 */ /* 0x000fe400078e0a07 */
[----:B------:R-:W-:Y:S01]  /*01b0*/  @!P2 VIADD R6, R6, 0x1 ;  /* 0x000000010606a836 */ /* 0x000fe20000000000 */
[----:B------:R-:W-:Y:S02]  /*01c0*/  ISETP.NE.AND P2, PT, R3, RZ, PT ;  /* 0x000000ff0300720c */ /* 0x000fe40003f45270 */
[----:B------:R-:W-:Y:S02]  /*01d0*/  ISETP.GE.U32.AND P0, PT, R2, R7, PT ;  /* 0x000000070200720c */ /* 0x000fe40003f06070 */
[----:B------:R-:W-:-:S04]  /*01e0*/  LOP3.LUT R2, R0, R3, RZ, 0x3c, !PT ;  /* 0x0000000300027212 */ /* 0x000fc800078e3cff */
[----:B------:R-:W-:-:S07]  /*01f0*/  ISETP.GE.AND P1, PT, R2, RZ, PT ;  /* 0x000000ff0200720c */ /* 0x000fce0003f26270 */
[----:B------:R-:W-:-:S06]  /*0200*/  @P0 IADD3 R6, PT, PT, R6, 0x1, RZ ;  /* 0x0000000106060810 */ /* 0x000fcc0007ffe0ff */
[----:B------:R-:W-:Y:S01]  /*0210*/  @!P1 IMAD.MOV R6, RZ, RZ, -R6 ;  /* 0x000000ffff069224 */ /* 0x000fe200078e0a06 */
[----:B------:R-:W-:-:S05]  /*0220*/  @!P2 LOP3.LUT R6, RZ, R3, RZ, 0x33, !PT ;  /* 0x00000003ff06a212 */ /* 0x000fca00078e33ff */
[----:B-1----:R-:W-:-:S06]  /*0230*/  IMAD.WIDE R4, R6, 0x4, R4 ;  /* 0x0000000406047825 */ /* 0x002fcc00078e0204 */
[----:B0-----:R-:W3:Y:S01]  /*0240*/  LDG.E R5, desc[UR4][R4.64] ;  /* 0x0000000404057981 */ /* 0x001ee2000c1e1900 */
[----:B------:R-:W-:-:S05]  /*0250*/  IMAD R3, R6, R3, RZ ;  /* 0x0000000306037224 */ /* 0x000fca00078e02ff */
[----:B------:R-:W-:-:S04]  /*0260*/  IADD3 R0, PT, PT, R0, -R3, RZ ;  /* 0x8000000300007210 */ /* 0x000fc80007ffe0ff */
[----:B------:R-:W-:Y:S02]  /*0270*/  SHF.R.S32.HI R2, RZ, 0x1f, R0 ;  /* 0x0000001fff027819 */ /* 0x000fe40000011400 */
[----:B------:R-:W-:-:S04]  /*0280*/  IADD3 R0, P0, PT, R3, R0, RZ ;  /* 0x0000000003007210 */ /* 0x000fc80007f1e0ff */
[----:B------:R-:W-:Y:S02]  /*0290*/  LEA.HI.X.SX32 R3, R3, R2, 0x1, P0 ;  /* 0x0000000203037211 */ /* 0x000fe400000f0eff */
[----:B--2---:R-:W-:-:S04]  /*02a0*/  LEA R2, P0, R0, UR6, 0x2 ;  /* 0x0000000600027c11 */ /* 0x004fc8000f8010ff */
[----:B------:R-:W-:-:S05]  /*02b0*/  LEA.HI.X R3, R0, UR7, R3, 0x2, P0 ;  /* 0x0000000700037c11 */ /* 0x000fca00080f1403 */
[----:B---3--:R-:W-:Y:S01]  /*02c0*/  STG.E desc[UR4][R2.64], R5 ;  /* 0x0000000502007986 */ /* 0x008fe2000c101904 */
[----:B------:R-:W-:Y:S05]  /*02d0*/  EXIT ;  /* 0x000000000000794d */ /* 0x000fea0003800000 */
.L_x_3:
        /* <DEDUP_REMOVED lines=10> */
.L_x_7:


//--------------------- .nv.shared.reserved.0     --------------------------
	.section	.nv.shared.reserved.0,"aw",@nobits
	.weak		__nv_reservedSMEM_offset_0_alias
	.size		__nv_reservedSMEM_offset_0_alias, 0, 64
	.other		__nv_reservedSMEM_offset_0_alias,@"STO_CUDA_RESERVED_SHARED STV_DEFAULT"
__nv_reservedSMEM_offset_0_alias:
	.zero		0
	.zero		64


//--------------------- .nv.constant0._Z33idx_attr_simple_single_dim_kernelPfPKfS1_i --------------------------
	.section	.nv.constant0._Z33idx_attr_simple_single_dim_kernelPfPKfS1_i,"a",@progbits
	.sectionflags	@""
	.align	4
.nv.constant0._Z33idx_attr_simple_single_dim_kernelPfPKfS1_i:
	.zero		924


//--------------------- .nv.constant0._Z29idx_attr_semi_last_dim_kernelPfPKfS1_ii --------------------------
	.section	.nv.constant0._Z29idx_attr_semi_last_dim_kernelPfPKfS1_ii,"a",@progbits
	.sectionflags	@""
	.align	4
.nv.constant0._Z29idx_attr_semi_last_dim_kernelPfPKfS1_ii:
	.zero		928


//--------------------- .nv.constant0._Z19idx_last_dim_kernelPfPKfS1_ii --------------------------
	.section	.nv.constant0._Z19idx_last_dim_kernelPfPKfS1_ii,"a",@progbits
	.sectionflags	@""
	.align	4
.nv.constant0._Z19idx_last_dim_kernelPfPKfS1_ii:
	.zero		928


//--------------------- .nv.constant0._Z33repeat_interleave_kernel_last_dimPKfPfii --------------------------
	.section	.nv.constant0._Z33repeat_interleave_kernel_last_dimPKfPfii,"a",@progbits
	.sectionflags	@""
	.align	4
.nv.constant0._Z33repeat_interleave_kernel_last_dimPKfPfii:
	.zero		920


//--------------------- SYMBOLS --------------------------

	.type		.nv.reservedSmem.offset0,@object
	.size		.nv.reservedSmem.offset0,0x4
